//
// Generated by NVIDIA NVVM Compiler
//
// Compiler Build ID: CL-36424714
// Cuda compilation tools, release 13.0, V13.0.88
// Based on NVVM 20.0.0
//

.version 9.0
.target sm_100
.address_size 64

	// .globl	_Z4fillPfi

.visible .entry _Z4fillPfi(
	.param .u64 .ptr .align 1 _Z4fillPfi_param_0,
	.param .u32 _Z4fillPfi_param_1
)
{
	.reg .pred 	%p<2>;
	.reg .b32 	%r<6>;
	.reg .b32 	%f<2>;
	.reg .b64 	%rd<5>;
	.reg .b64 	%fd<3>;

	ld.param.u64 	%rd1, [_Z4fillPfi_param_0];
	ld.param.u32 	%r2, [_Z4fillPfi_param_1];
	mov.u32 	%r3, %ntid.x;
	mov.u32 	%r4, %ctaid.x;
	mov.u32 	%r5, %tid.x;
	mad.lo.s32 	%r1, %r3, %r4, %r5;
	setp.ge.s32 	%p1, %r1, %r2;
	@%p1 bra 	$L__BB0_2;
	cvta.to.global.u64 	%rd2, %rd1;
	cvt.rn.f64.s32 	%fd1, %r1;
	add.f64 	%fd2, %fd1, %fd1;
	cvt.rn.f32.f64 	%f1, %fd2;
	mul.wide.s32 	%rd3, %r1, 4;
	add.s64 	%rd4, %rd2, %rd3;
	st.global.f32 	[%rd4], %f1;
$L__BB0_2:
	ret;

}


// ===== COMPILED SASS (sm_100) =====

	.target	sm_100

	.elftype	@"ET_EXEC"


//--------------------- .note.nv.tkinfo           --------------------------
	.section	.note.nv.tkinfo,"",@"SHT_NOTE"
	.sectionflags	@"SHF_NOTE_NV_TKINFO"
	.tkinfo
        /*0018*/ 	.word	0x00000002
        /*0030*/ 	.string	""
        /*0030*/ 	.string	"ptxas"
        /*0030*/ 	.string	"Cuda compilation tools, release 13.0, V13.0.88"
        /*0030*/ 	.string	"Build cuda_13.0.r13.0/compiler.36424714_0"
        /*0030*/ 	.string	"-arch sm_100 -m 64 "



//--------------------- .note.nv.cuinfo           --------------------------
	.section	.note.nv.cuinfo,"",@"SHT_NOTE"
	.sectionflags	@"SHF_NOTE_NV_CUINFO"
        /*0018*/ 	.short	0x0002
        /*001a*/ 	.short	0x0064
        /*001c*/ 	.short	0x0082
	.zero		2


//--------------------- .nv.info                  --------------------------
	.section	.nv.info,"",@"SHT_CUDA_INFO"
	.align	4


	//----- nvinfo : EIATTR_REGCOUNT
	.align		4
        /*0000*/ 	.byte	0x04, 0x2f
        /*0002*/ 	.short	(.L_1 - .L_0)
	.align		4
.L_0:
        /*0004*/ 	.word	index@(_Z4fillPfi)
        /*0008*/ 	.word	0x0000000a


	//----- nvinfo : EIATTR_FRAME_SIZE
	.align		4
.L_1:
        /*000c*/ 	.byte	0x04, 0x11
        /*000e*/ 	.short	(.L_3 - .L_2)
	.align		4
.L_2:
        /*0010*/ 	.word	index@(_Z4fillPfi)
        /*0014*/ 	.word	0x00000000


	//----- nvinfo : EIATTR_MIN_STACK_SIZE
	.align		4
.L_3:
        /*0018*/ 	.byte	0x04, 0x12
        /*001a*/ 	.short	(.L_5 - .L_4)
	.align		4
.L_4:
        /*001c*/ 	.word	index@(_Z4fillPfi)
        /*0020*/ 	.word	0x00000000
.L_5:


//--------------------- .nv.compat                --------------------------
	.section	.nv.compat,"",@"SHT_CUDA_COMPAT_INFO"
	.align	4
        /*0000*/ 	.byte	0x02, 0x09, 0x00, 0x00, 0x02, 0x02, 0x01, 0x00, 0x02, 0x05, 0x05, 0x00, 0x03, 0x07, 0x01, 0x01
        /*0010*/ 	.byte	0x02, 0x03, 0x00, 0x00, 0x02, 0x06, 0x01, 0x00, 0x04, 0x0b, 0x08, 0x00, 0x01, 0x00, 0x00, 0x00
        /*0020*/ 	.byte	0x00, 0x00, 0x00, 0x00


//--------------------- .nv.info._Z4fillPfi       --------------------------
	.section	.nv.info._Z4fillPfi,"",@"SHT_CUDA_INFO"
	.sectionflags	@""
	.align	4


	//----- nvinfo : EIATTR_CUDA_API_VERSION
	.align		4
        /*0000*/ 	.byte	0x04, 0x37
        /*0002*/ 	.short	(.L_7 - .L_6)
.L_6:
        /*0004*/ 	.word	0x00000082


	//----- nvinfo : EIATTR_KPARAM_INFO
	.align		4
.L_7:
        /*0008*/ 	.byte	0x04, 0x17
        /*000a*/ 	.short	(.L_9 - .L_8)
.L_8:
        /*000c*/ 	.word	0x00000000
        /*0010*/ 	.short	0x0001
        /*0012*/ 	.short	0x0008
        /*0014*/ 	.byte	0x00, 0xf0, 0x11, 0x00


	//----- nvinfo : EIATTR_KPARAM_INFO
	.align		4
.L_9:
        /*0018*/ 	.byte	0x04, 0x17
        /*001a*/ 	.short	(.L_11 - .L_10)
.L_10:
        /*001c*/ 	.word	0x00000000
        /*0020*/ 	.short	0x0000
        /*0022*/ 	.short	0x0000
        /*0024*/ 	.byte	0x00, 0xf5, 0x21, 0x00


	//----- nvinfo : EIATTR_SPARSE_MMA_MASK
	.align		4
.L_11:
        /*0028*/ 	.byte	0x03, 0x50
        /*002a*/ 	.short	0x0000


	//----- nvinfo : EIATTR_MAXREG_COUNT
	.align		4
        /*002c*/ 	.byte	0x03, 0x1b
        /*002e*/ 	.short	0x00ff


	//----- nvinfo : EIATTR_MERCURY_ISA_VERSION
	.align		4
        /*0030*/ 	.byte	0x03, 0x5f
        /*0032*/ 	.short	0x0101


	//----- nvinfo : EIATTR_VRC_CTA_INIT_COUNT
	.align		4
        /*0034*/ 	.byte	0x02, 0x4a
	.zero		1
	.zero		1


	//----- nvinfo : EIATTR_EXIT_INSTR_OFFSETS
	.align		4
        /*0038*/ 	.byte	0x04, 0x1c
        /*003a*/ 	.short	(.L_13 - .L_12)


	//   ....[0]....
.L_12:
        /*003c*/ 	.word	0x00000070


	//   ....[1]....
        /*0040*/ 	.word	0x000000f0


	//----- nvinfo : EIATTR_CBANK_PARAM_SIZE
	.align		4
.L_13:
        /*0044*/ 	.byte	0x03, 0x19
        /*0046*/ 	.short	0x000c


	//----- nvinfo : EIATTR_PARAM_CBANK
	.align		4
        /*0048*/ 	.byte	0x04, 0x0a
        /*004a*/ 	.short	(.L_15 - .L_14)
	.align		4
.L_14:
        /*004c*/ 	.word	index@(.nv.constant0._Z4fillPfi)
        /*0050*/ 	.short	0x0380
        /*0052*/ 	.short	0x000c


	//----- nvinfo : EIATTR_SW_WAR
	.align		4
.L_15:
        /*0054*/ 	.byte	0x04, 0x36
        /*0056*/ 	.short	(.L_17 - .L_16)
.L_16:
        /*0058*/ 	.word	0x00000008
.L_17:


//--------------------- .nv.callgraph             --------------------------
	.section	.nv.callgraph,"",@"SHT_CUDA_CALLGRAPH"
	.align	4
	.sectionentsize	8
	.align		4
        /*0000*/ 	.word	0x00000000
	.align		4
        /*0004*/ 	.word	0xffffffff
	.align		4
        /*0008*/ 	.word	0x00000000
	.align		4
        /*000c*/ 	.word	0xfffffffe
	.align		4
        /*0010*/ 	.word	0x00000000
	.align		4
        /*0014*/ 	.word	0xfffffffd
	.align		4
        /*0018*/ 	.word	0x00000000
	.align		4
        /*001c*/ 	.word	0xfffffffc


//--------------------- .text._Z4fillPfi          --------------------------
	.section	.text._Z4fillPfi,"ax",@progbits
	.align	128
        .global         _Z4fillPfi
        .type           _Z4fillPfi,@function
        .size           _Z4fillPfi,(.L_x_1 - _Z4fillPfi)
        .other          _Z4fillPfi,@"STO_CUDA_ENTRY STV_DEFAULT"
_Z4fillPfi:
.text._Z4fillPfi:
[----:B------:R-:W-:Y:S01]  /*0000*/  LDC R1, c[0x0][0x37c] ;  /* 0x0000df00ff017b82 */ /* 0x000fe20000000800 */
[----:B------:R-:W0:Y:S01]  /*0010*/  S2R R7, SR_CTAID.X ;  /* 0x0000000000077919 */ /* 0x000e220000002500 */
[----:B------:R-:W0:Y:S01]  /*0020*/  LDCU UR4, c[0x0][0x360] ;  /* 0x00006c00ff0477ac */ /* 0x000e220008000800 */
[----:B------:R-:W0:Y:S01]  /*0030*/  S2R R0, SR_TID.X ;  /* 0x0000000000007919 */ /* 0x000e220000002100 */
[----:B------:R-:W1:Y:S01]  /*0040*/  LDCU UR5, c[0x0][0x388] ;  /* 0x00007100ff0577ac */ /* 0x000e620008000800 */
[----:B0-----:R-:W-:-:S05]  /*0050*/  IMAD R7, R7, UR4, R0 ;  /* 0x0000000407077c24 */ /* 0x001fca000f8e0200 */
[----:B-1----:R-:W-:-:S13]  /*0060*/  ISETP.GE.AND P0, PT, R7, UR5, PT ;  /* 0x0000000507007c0c */ /* 0x002fda000bf06270 */
[----:B------:R-:W-:Y:S05]  /*0070*/  @P0 EXIT ;  /* 0x000000000000094d */ /* 0x000fea0003800000 */
[----:B------:R-:W0:Y:S01]  /*0080*/  I2F.F64 R2, R7 ;  /* 0x0000000700027312 */ /* 0x000e220000201c00 */
[----:B------:R-:W1:Y:S01]  /*0090*/  LDC.64 R4, c[0x0][0x380] ;  /* 0x0000e000ff047b82 */ /* 0x000e620000000a00 */
[----:B------:R-:W2:Y:S01]  /*00a0*/  LDCU.64 UR4, c[0x0][0x358] ;  /* 0x00006b00ff0477ac */ /* 0x000ea20008000a00 */
[----:B0-----:R-:W-:-:S10]  /*00b0*/  DADD R2, R2, R2 ;  /* 0x0000000002027229 */ /* 0x001fd40000000002 */
[----:B------:R-:W2:Y:S01]  /*00c0*/  F2F.F32.F64 R3, R2 ;  /* 0x0000000200037310 */ /* 0x000ea20000301000 */
[----:B-1----:R-:W-:-:S05]  /*00d0*/  IMAD.WIDE R4, R7, 0x4, R4 ;  /* 0x0000000407047825 */ /* 0x002fca00078e0204 */
[----:B--2---:R-:W-:Y:S01]  /*00e0*/  STG.E desc[UR4][R4.64], R3 ;  /* 0x0000000304007986 */ /* 0x004fe2000c101904 */
[----:B------:R-:W-:Y:S05]  /*00f0*/  EXIT ;  /* 0x000000000000794d */ /* 0x000fea0003800000 */
.L_x_0:
[----:B------:R-:W-:-:S00]  /*0100*/  BRA `(.L_x_0) ;  /* 0xfffffffc00fc7947 */ /* 0x000fc0000383ffff */
[----:B------:R-:W-:-:S00]  /*0110*/  NOP ;  /* 0x0000000000007918 */ /* 0x000fc00000000000 */
        /* <DEDUP_REMOVED lines=14> */
.L_x_1:


//--------------------- .nv.shared.reserved.0     --------------------------
	.section	.nv.shared.reserved.0,"aw",@nobits
	.weak		__nv_reservedSMEM_offset_0_alias
	.size		__nv_reservedSMEM_offset_0_alias, 0, 64
	.other		__nv_reservedSMEM_offset_0_alias,@"STO_CUDA_RESERVED_SHARED STV_DEFAULT"
__nv_reservedSMEM_offset_0_alias:
	.zero		0
	.zero		64


//--------------------- .nv.constant0._Z4fillPfi  --------------------------
	.section	.nv.constant0._Z4fillPfi,"a",@progbits
	.sectionflags	@""
	.align	4
.nv.constant0._Z4fillPfi:
	.zero		908


//--------------------- SYMBOLS --------------------------

	.type		.nv.reservedSmem.offset0,@object
	.size		.nv.reservedSmem.offset0,0x4
